//
// Generated by NVIDIA NVVM Compiler
//
// Compiler Build ID: CL-36424714
// Cuda compilation tools, release 13.0, V13.0.88
// Based on NVVM 20.0.0
//

.version 9.0
.target sm_100
.address_size 64

	// .globl	_Z18scan_workefficientPfS_i
.extern .shared .align 16 .b8 temp[];

.visible .entry _Z18scan_workefficientPfS_i(
	.param .u64 .ptr .align 1 _Z18scan_workefficientPfS_i_param_0,
	.param .u64 .ptr .align 1 _Z18scan_workefficientPfS_i_param_1,
	.param .u32 _Z18scan_workefficientPfS_i_param_2
)
{
	.reg .pred 	%p<8>;
	.reg .b32 	%r<42>;
	.reg .b32 	%f<11>;
	.reg .b64 	%rd<9>;

	ld.param.u64 	%rd1, [_Z18scan_workefficientPfS_i_param_0];
	ld.param.u64 	%rd2, [_Z18scan_workefficientPfS_i_param_1];
	ld.param.u32 	%r15, [_Z18scan_workefficientPfS_i_param_2];
	cvta.to.global.u64 	%rd3, %rd2;
	mov.u32 	%r1, %tid.x;
	shl.b32 	%r2, %r1, 1;
	mul.wide.u32 	%rd4, %r2, 4;
	add.s64 	%rd5, %rd3, %rd4;
	ld.global.f32 	%f1, [%rd5];
	shl.b32 	%r17, %r1, 3;
	mov.u32 	%r18, temp;
	add.s32 	%r3, %r18, %r17;
	or.b32  	%r4, %r2, 1;
	ld.global.f32 	%f2, [%rd5+4];
	st.shared.v2.f32 	[%r3], {%f1, %f2};
	shr.s32 	%r37, %r15, 1;
	setp.lt.s32 	%p1, %r37, 1;
	mov.b32 	%r39, 1;
	@%p1 bra 	$L__BB0_5;
	mov.b32 	%r39, 1;
$L__BB0_2:
	bar.sync 	0;
	setp.ge.s32 	%p2, %r1, %r37;
	@%p2 bra 	$L__BB0_4;
	mul.lo.s32 	%r20, %r39, %r4;
	shl.b32 	%r21, %r20, 2;
	add.s32 	%r23, %r18, %r21;
	ld.shared.f32 	%f3, [%r23+-4];
	shl.b32 	%r24, %r39, 2;
	add.s32 	%r25, %r23, %r24;
	ld.shared.f32 	%f4, [%r25+-4];
	add.f32 	%f5, %f3, %f4;
	st.shared.f32 	[%r25+-4], %f5;
$L__BB0_4:
	shl.b32 	%r39, %r39, 1;
	shr.u32 	%r9, %r37, 1;
	setp.gt.u32 	%p3, %r37, 1;
	mov.u32 	%r37, %r9;
	@%p3 bra 	$L__BB0_2;
$L__BB0_5:
	setp.ne.s32 	%p4, %r1, 0;
	@%p4 bra 	$L__BB0_7;
	shl.b32 	%r26, %r15, 2;
	add.s32 	%r28, %r18, %r26;
	mov.b32 	%r29, 0;
	st.shared.u32 	[%r28+-4], %r29;
$L__BB0_7:
	setp.lt.s32 	%p5, %r15, 2;
	@%p5 bra 	$L__BB0_12;
	mov.b32 	%r40, 1;
$L__BB0_9:
	shr.u32 	%r39, %r39, 1;
	bar.sync 	0;
	setp.ge.u32 	%p6, %r1, %r40;
	@%p6 bra 	$L__BB0_11;
	mul.lo.s32 	%r31, %r39, %r4;
	shl.b32 	%r32, %r31, 2;
	add.s32 	%r34, %r18, %r32;
	ld.shared.f32 	%f6, [%r34+-4];
	shl.b32 	%r35, %r39, 2;
	add.s32 	%r36, %r34, %r35;
	ld.shared.f32 	%f7, [%r36+-4];
	st.shared.f32 	[%r34+-4], %f7;
	add.f32 	%f8, %f6, %f7;
	st.shared.f32 	[%r36+-4], %f8;
$L__BB0_11:
	shl.b32 	%r40, %r40, 1;
	setp.lt.s32 	%p7, %r40, %r15;
	@%p7 bra 	$L__BB0_9;
$L__BB0_12:
	cvta.to.global.u64 	%rd6, %rd1;
	bar.sync 	0;
	ld.shared.v2.f32 	{%f9, %f10}, [%r3];
	add.s64 	%rd8, %rd6, %rd4;
	st.global.f32 	[%rd8], %f9;
	st.global.f32 	[%rd8+4], %f10;
	ret;

}


// ===== COMPILED SASS (sm_100) =====

	.target	sm_100

	.elftype	@"ET_EXEC"


//--------------------- .note.nv.tkinfo           --------------------------
	.section	.note.nv.tkinfo,"",@"SHT_NOTE"
	.sectionflags	@"SHF_NOTE_NV_TKINFO"
	.tkinfo
        /*0018*/ 	.word	0x00000002
        /*0030*/ 	.string	""
        /*0030*/ 	.string	"ptxas"
        /*0030*/ 	.string	"Cuda compilation tools, release 13.0, V13.0.88"
        /*0030*/ 	.string	"Build cuda_13.0.r13.0/compiler.36424714_0"
        /*0030*/ 	.string	"-arch sm_100 -m 64 "



//--------------------- .note.nv.cuinfo           --------------------------
	.section	.note.nv.cuinfo,"",@"SHT_NOTE"
	.sectionflags	@"SHF_NOTE_NV_CUINFO"
        /*0018*/ 	.short	0x0002
        /*001a*/ 	.short	0x0064
        /*001c*/ 	.short	0x0082
	.zero		2


//--------------------- .nv.info                  --------------------------
	.section	.nv.info,"",@"SHT_CUDA_INFO"
	.align	4


	//----- nvinfo : EIATTR_REGCOUNT
	.align		4
        /*0000*/ 	.byte	0x04, 0x2f
        /*0002*/ 	.short	(.L_1 - .L_0)
	.align		4
.L_0:
        /*0004*/ 	.word	index@(_Z18scan_workefficientPfS_i)
        /*0008*/ 	.word	0x0000000d


	//----- nvinfo : EIATTR_FRAME_SIZE
	.align		4
.L_1:
        /*000c*/ 	.byte	0x04, 0x11
        /*000e*/ 	.short	(.L_3 - .L_2)
	.align		4
.L_2:
        /*0010*/ 	.word	index@(_Z18scan_workefficientPfS_i)
        /*0014*/ 	.word	0x00000000


	//----- nvinfo : EIATTR_MIN_STACK_SIZE
	.align		4
.L_3:
        /*0018*/ 	.byte	0x04, 0x12
        /*001a*/ 	.short	(.L_5 - .L_4)
	.align		4
.L_4:
        /*001c*/ 	.word	index@(_Z18scan_workefficientPfS_i)
        /*0020*/ 	.word	0x00000000
.L_5:


//--------------------- .nv.compat                --------------------------
	.section	.nv.compat,"",@"SHT_CUDA_COMPAT_INFO"
	.align	4
        /*0000*/ 	.byte	0x02, 0x09, 0x00, 0x00, 0x02, 0x02, 0x01, 0x00, 0x02, 0x05, 0x05, 0x00, 0x03, 0x07, 0x01, 0x01
        /*0010*/ 	.byte	0x02, 0x03, 0x00, 0x00, 0x02, 0x06, 0x01, 0x00, 0x04, 0x0b, 0x08, 0x00, 0x09, 0x00, 0x00, 0x00
        /*0020*/ 	.byte	0x00, 0x00, 0x00, 0x00


//--------------------- .nv.info._Z18scan_workefficientPfS_i --------------------------
	.section	.nv.info._Z18scan_workefficientPfS_i,"",@"SHT_CUDA_INFO"
	.sectionflags	@""
	.align	4


	//----- nvinfo : EIATTR_CUDA_API_VERSION
	.align		4
        /*0000*/ 	.byte	0x04, 0x37
        /*0002*/ 	.short	(.L_7 - .L_6)
.L_6:
        /*0004*/ 	.word	0x00000082


	//----- nvinfo : EIATTR_KPARAM_INFO
	.align		4
.L_7:
        /*0008*/ 	.byte	0x04, 0x17
        /*000a*/ 	.short	(.L_9 - .L_8)
.L_8:
        /*000c*/ 	.word	0x00000000
        /*0010*/ 	.short	0x0002
        /*0012*/ 	.short	0x0010
        /*0014*/ 	.byte	0x00, 0xf0, 0x11, 0x00


	//----- nvinfo : EIATTR_KPARAM_INFO
	.align		4
.L_9:
        /*0018*/ 	.byte	0x04, 0x17
        /*001a*/ 	.short	(.L_11 - .L_10)
.L_10:
        /*001c*/ 	.word	0x00000000
        /*0020*/ 	.short	0x0001
        /*0022*/ 	.short	0x0008
        /*0024*/ 	.byte	0x00, 0xf5, 0x21, 0x00


	//----- nvinfo : EIATTR_KPARAM_INFO
	.align		4
.L_11:
        /*0028*/ 	.byte	0x04, 0x17
        /*002a*/ 	.short	(.L_13 - .L_12)
.L_12:
        /*002c*/ 	.word	0x00000000
        /*0030*/ 	.short	0x0000
        /*0032*/ 	.short	0x0000
        /*0034*/ 	.byte	0x00, 0xf5, 0x21, 0x00


	//----- nvinfo : EIATTR_SPARSE_MMA_MASK
	.align		4
.L_13:
        /*0038*/ 	.byte	0x03, 0x50
        /*003a*/ 	.short	0x0000


	//----- nvinfo : EIATTR_MAXREG_COUNT
	.align		4
        /*003c*/ 	.byte	0x03, 0x1b
        /*003e*/ 	.short	0x00ff


	//----- nvinfo : EIATTR_NUM_BARRIERS
	.align		4
        /*0040*/ 	.byte	0x02, 0x4c
        /*0042*/ 	.byte	0x01
	.zero		1


	//----- nvinfo : EIATTR_MERCURY_ISA_VERSION
	.align		4
        /*0044*/ 	.byte	0x03, 0x5f
        /*0046*/ 	.short	0x0101


	//----- nvinfo : EIATTR_VRC_CTA_INIT_COUNT
	.align		4
        /*0048*/ 	.byte	0x02, 0x4a
	.zero		1
	.zero		1


	//----- nvinfo : EIATTR_EXIT_INSTR_OFFSETS
	.align		4
        /*004c*/ 	.byte	0x04, 0x1c
        /*004e*/ 	.short	(.L_15 - .L_14)


	//   ....[0]....
.L_14:
        /*0050*/ 	.word	0x000003e0


	//----- nvinfo : EIATTR_CBANK_PARAM_SIZE
	.align		4
.L_15:
        /*0054*/ 	.byte	0x03, 0x19
        /*0056*/ 	.short	0x0014


	//----- nvinfo : EIATTR_PARAM_CBANK
	.align		4
        /*0058*/ 	.byte	0x04, 0x0a
        /*005a*/ 	.short	(.L_17 - .L_16)
	.align		4
.L_16:
        /*005c*/ 	.word	index@(.nv.constant0._Z18scan_workefficientPfS_i)
        /*0060*/ 	.short	0x0380
        /*0062*/ 	.short	0x0014


	//----- nvinfo : EIATTR_SW_WAR
	.align		4
.L_17:
        /*0064*/ 	.byte	0x04, 0x36
        /*0066*/ 	.short	(.L_19 - .L_18)
.L_18:
        /*0068*/ 	.word	0x00000008
.L_19:


//--------------------- .nv.callgraph             --------------------------
	.section	.nv.callgraph,"",@"SHT_CUDA_CALLGRAPH"
	.align	4
	.sectionentsize	8
	.align		4
        /*0000*/ 	.word	0x00000000
	.align		4
        /*0004*/ 	.word	0xffffffff
	.align		4
        /*0008*/ 	.word	0x00000000
	.align		4
        /*000c*/ 	.word	0xfffffffe
	.align		4
        /*0010*/ 	.word	0x00000000
	.align		4
        /*0014*/ 	.word	0xfffffffd
	.align		4
        /*0018*/ 	.word	0x00000000
	.align		4
        /*001c*/ 	.word	0xfffffffc


//--------------------- .text._Z18scan_workefficientPfS_i --------------------------
	.section	.text._Z18scan_workefficientPfS_i,"ax",@progbits
	.align	128
        .global         _Z18scan_workefficientPfS_i
        .type           _Z18scan_workefficientPfS_i,@function
        .size           _Z18scan_workefficientPfS_i,(.L_x_5 - _Z18scan_workefficientPfS_i)
        .other          _Z18scan_workefficientPfS_i,@"STO_CUDA_ENTRY STV_DEFAULT"
_Z18scan_workefficientPfS_i:
.text._Z18scan_workefficientPfS_i:
[----:B------:R-:W-:Y:S01]  /*0000*/  LDC R1, c[0x0][0x37c] ;  /* 0x0000df00ff017b82 */ /* 0x000fe20000000800 */
[----:B------:R-:W0:Y:S07]  /*0010*/  S2R R10, SR_TID.X ;  /* 0x00000000000a7919 */ /* 0x000e2e0000002100 */
[----:B------:R-:W1:Y:S01]  /*0020*/  LDC.64 R2, c[0x0][0x388] ;  /* 0x0000e200ff027b82 */ /* 0x000e620000000a00 */
[----:B------:R-:W2:Y:S01]  /*0030*/  LDCU.64 UR8, c[0x0][0x358] ;  /* 0x00006b00ff0877ac */ /* 0x000ea20008000a00 */
[----:B------:R-:W3:Y:S06]  /*0040*/  LDCU UR6, c[0x0][0x390] ;  /* 0x00007200ff0677ac */ /* 0x000eec0008000800 */
[----:B------:R-:W4:Y:S08]  /*0050*/  S2UR UR5, SR_CgaCtaId ;  /* 0x00000000000579c3 */ /* 0x000f300000008800 */
[----:B------:R-:W5:Y:S01]  /*0060*/  LDC R8, c[0x0][0x390] ;  /* 0x0000e400ff087b82 */ /* 0x000f620000000800 */
[----:B0-----:R-:W-:-:S04]  /*0070*/  IMAD.SHL.U32 R5, R10, 0x2, RZ ;  /* 0x000000020a057824 */ /* 0x001fc800078e00ff */
[----:B-1----:R-:W-:-:S05]  /*0080*/  IMAD.WIDE.U32 R2, R5, 0x4, R2 ;  /* 0x0000000405027825 */ /* 0x002fca00078e0002 */
[----:B--2---:R-:W2:Y:S04]  /*0090*/  LDG.E R6, desc[UR8][R2.64] ;  /* 0x0000000802067981 */ /* 0x004ea8000c1e1900 */
[----:B------:R0:W2:Y:S01]  /*00a0*/  LDG.E R7, desc[UR8][R2.64+0x4] ;  /* 0x0000040802077981 */ /* 0x0000a2000c1e1900 */
[----:B------:R-:W-:Y:S01]  /*00b0*/  UMOV UR4, 0x400 ;  /* 0x0000040000047882 */ /* 0x000fe20000000000 */
[----:B------:R-:W-:Y:S01]  /*00c0*/  ISETP.NE.AND P1, PT, R10, RZ, PT ;  /* 0x000000ff0a00720c */ /* 0x000fe20003f25270 */
[----:B----4-:R-:W-:Y:S01]  /*00d0*/  ULEA UR4, UR5, UR4, 0x18 ;  /* 0x0000000405047291 */ /* 0x010fe2000f8ec0ff */
[----:B-----5:R-:W-:Y:S01]  /*00e0*/  ISETP.GE.AND P2, PT, R8, 0x2, PT ;  /* 0x000000020800780c */ /* 0x020fe20003f46270 */
[----:B---3--:R-:W-:-:S04]  /*00f0*/  USHF.R.S32.HI UR5, URZ, 0x1, UR6 ;  /* 0x00000001ff057899 */ /* 0x008fc80008011406 */
[----:B------:R-:W-:Y:S01]  /*0100*/  LEA R0, R10, UR4, 0x3 ;  /* 0x000000040a007c11 */ /* 0x000fe2000f8e18ff */
[----:B------:R-:W-:Y:S01]  /*0110*/  UISETP.GE.AND UP0, UPT, UR5, 0x1, UPT ;  /* 0x000000010500788c */ /* 0x000fe2000bf06270 */
[----:B0-----:R-:W-:Y:S01]  /*0120*/  IMAD.MOV.U32 R3, RZ, RZ, 0x1 ;  /* 0x00000001ff037424 */ /* 0x001fe200078e00ff */
[----:B------:R-:W-:Y:S02]  /*0130*/  IADD3 R2, PT, PT, R5, 0x1, RZ ;  /* 0x0000000105027810 */ /* 0x000fe40007ffe0ff */
[----:B--2---:R0:W-:Y:S05]  /*0140*/  STS.64 [R0], R6 ;  /* 0x0000000600007388 */ /* 0x0041ea0000000a00 */
[----:B------:R-:W-:Y:S05]  /*0150*/  BRA.U !UP0, `(.L_x_0) ;  /* 0x00000001083c7547 */ /* 0x000fea000b800000 */
[----:B------:R-:W-:-:S07]  /*0160*/  IMAD.MOV.U32 R3, RZ, RZ, 0x1 ;  /* 0x00000001ff037424 */ /* 0x000fce00078e00ff */
.L_x_1:
[----:B------:R-:W-:Y:S01]  /*0170*/  BAR.SYNC.DEFER_BLOCKING 0x0 ;  /* 0x0000000000007b1d */ /* 0x000fe20000010000 */
[----:B------:R-:W-:Y:S01]  /*0180*/  ISETP.GE.AND P0, PT, R10, UR5, PT ;  /* 0x000000050a007c0c */ /* 0x000fe2000bf06270 */
[----:B------:R-:W-:Y:S02]  /*0190*/  UISETP.GT.U32.AND UP0, UPT, UR5, 0x1, UPT ;  /* 0x000000010500788c */ /* 0x000fe4000bf04070 */
[----:B------:R-:W-:-:S07]  /*01a0*/  USHF.R.U32.HI UR6, URZ, 0x1, UR5 ;  /* 0x00000001ff067899 */ /* 0x000fce0008011605 */
[----:B------:R-:W-:-:S03]  /*01b0*/  UMOV UR5, UR6 ;  /* 0x0000000600057c82 */ /* 0x000fc60008000000 */
[----:B------:R-:W-:-:S05]  /*01c0*/  @!P0 IMAD R4, R2, R3, RZ ;  /* 0x0000000302048224 */ /* 0x000fca00078e02ff */
[----:B------:R-:W-:-:S04]  /*01d0*/  @!P0 LEA R4, R4, UR4, 0x2 ;  /* 0x0000000404048c11 */ /* 0x000fc8000f8e10ff */
[C---:B01----:R-:W-:Y:S01]  /*01e0*/  @!P0 LEA R6, R3.reuse, R4, 0x2 ;  /* 0x0000000403068211 */ /* 0x043fe200078e10ff */
[----:B------:R-:W-:Y:S01]  /*01f0*/  IMAD.SHL.U32 R3, R3, 0x2, RZ ;  /* 0x0000000203037824 */ /* 0x000fe200078e00ff */
[----:B------:R-:W-:Y:S04]  /*0200*/  @!P0 LDS R4, [R4+-0x4] ;  /* 0xfffffc0004048984 */ /* 0x000fe80000000800 */
[----:B------:R-:W0:Y:S02]  /*0210*/  @!P0 LDS R7, [R6+-0x4] ;  /* 0xfffffc0006078984 */ /* 0x000e240000000800 */
[----:B0-----:R-:W-:-:S05]  /*0220*/  @!P0 FADD R7, R4, R7 ;  /* 0x0000000704078221 */ /* 0x001fca0000000000 */
[----:B------:R1:W-:Y:S01]  /*0230*/  @!P0 STS [R6+-0x4], R7 ;  /* 0xfffffc0706008388 */ /* 0x0003e20000000800 */
[----:B------:R-:W-:Y:S05]  /*0240*/  BRA.U UP0, `(.L_x_1) ;  /* 0xfffffffd00c87547 */ /* 0x000fea000b83ffff */
.L_x_0:
[----:B------:R-:W-:-:S05]  /*0250*/  @!P1 LEA R4, R8, UR4, 0x2 ;  /* 0x0000000408049c11 */ /* 0x000fca000f8e10ff */
[----:B------:R2:W-:Y:S01]  /*0260*/  @!P1 STS [R4+-0x4], RZ ;  /* 0xfffffcff04009388 */ /* 0x0005e20000000800 */
[----:B------:R-:W-:Y:S05]  /*0270*/  @!P2 BRA `(.L_x_2) ;  /* 0x000000000040a947 */ /* 0x000fea0003800000 */
[----:B------:R-:W3:Y:S01]  /*0280*/  LDCU UR6, c[0x0][0x390] ;  /* 0x00007200ff0677ac */ /* 0x000ee20008000800 */
[----:B------:R-:W-:-:S05]  /*0290*/  UMOV UR5, 0x1 ;  /* 0x0000000100057882 */ /* 0x000fca0000000000 */
.L_x_3:
[----:B------:R-:W-:Y:S01]  /*02a0*/  BAR.SYNC.DEFER_BLOCKING 0x0 ;  /* 0x0000000000007b1d */ /* 0x000fe20000010000 */
[----:B------:R-:W-:Y:S01]  /*02b0*/  ISETP.GE.U32.AND P0, PT, R10, UR5, PT ;  /* 0x000000050a007c0c */ /* 0x000fe2000bf06070 */
[----:B------:R-:W-:Y:S01]  /*02c0*/  USHF.L.U32 UR5, UR5, 0x1, URZ ;  /* 0x0000000105057899 */ /* 0x000fe200080006ff */
[----:B------:R-:W-:-:S03]  /*02d0*/  SHF.R.U32.HI R3, RZ, 0x1, R3 ;  /* 0x00000001ff037819 */ /* 0x000fc60000011603 */
[----:B---3--:R-:W-:-:S08]  /*02e0*/  UISETP.GE.AND UP0, UPT, UR5, UR6, UPT ;  /* 0x000000060500728c */ /* 0x008fd0000bf06270 */
[----:B--2-4-:R-:W-:-:S05]  /*02f0*/  @!P0 IMAD R4, R2, R3, RZ ;  /* 0x0000000302048224 */ /* 0x014fca00078e02ff */
[----:B------:R-:W-:-:S04]  /*0300*/  @!P0 LEA R4, R4, UR4, 0x2 ;  /* 0x0000000404048c11 */ /* 0x000fc8000f8e10ff */
[----:B01----:R-:W-:Y:S01]  /*0310*/  @!P0 LEA R7, R3, R4, 0x2 ;  /* 0x0000000403078211 */ /* 0x003fe200078e10ff */
[----:B------:R-:W-:Y:S04]  /*0320*/  @!P0 LDS R6, [R4+-0x4] ;  /* 0xfffffc0004068984 */ /* 0x000fe80000000800 */
[----:B------:R-:W0:Y:S02]  /*0330*/  @!P0 LDS R9, [R7+-0x4] ;  /* 0xfffffc0007098984 */ /* 0x000e240000000800 */
[----:B0-----:R-:W-:Y:S02]  /*0340*/  @!P0 FADD R6, R6, R9 ;  /* 0x0000000906068221 */ /* 0x001fe40000000000 */
[----:B------:R4:W-:Y:S04]  /*0350*/  @!P0 STS [R4+-0x4], R9 ;  /* 0xfffffc0904008388 */ /* 0x0009e80000000800 */
[----:B------:R4:W-:Y:S01]  /*0360*/  @!P0 STS [R7+-0x4], R6 ;  /* 0xfffffc0607008388 */ /* 0x0009e20000000800 */
[----:B------:R-:W-:Y:S05]  /*0370*/  BRA.U !UP0, `(.L_x_3) ;  /* 0xfffffffd08c87547 */ /* 0x000fea000b83ffff */
.L_x_2:
[----:B------:R-:W-:Y:S08]  /*0380*/  BAR.SYNC.DEFER_BLOCKING 0x0 ;  /* 0x0000000000007b1d */ /* 0x000ff00000010000 */
[----:B------:R-:W3:Y:S01]  /*0390*/  LDC.64 R2, c[0x0][0x380] ;  /* 0x0000e000ff027b82 */ /* 0x000ee20000000a00 */
[----:B01--4-:R-:W0:Y:S01]  /*03a0*/  LDS.64 R6, [R0] ;  /* 0x0000000000067984 */ /* 0x013e220000000a00 */
[----:B---3--:R-:W-:-:S05]  /*03b0*/  IMAD.WIDE.U32 R2, R5, 0x4, R2 ;  /* 0x0000000405027825 */ /* 0x008fca00078e0002 */
[----:B0-----:R-:W-:Y:S04]  /*03c0*/  STG.E desc[UR8][R2.64], R6 ;  /* 0x0000000602007986 */ /* 0x001fe8000c101908 */
[----:B------:R-:W-:Y:S01]  /*03d0*/  STG.E desc[UR8][R2.64+0x4], R7 ;  /* 0x0000040702007986 */ /* 0x000fe2000c101908 */
[----:B------:R-:W-:Y:S05]  /*03e0*/  EXIT ;  /* 0x000000000000794d */ /* 0x000fea0003800000 */
.L_x_4:
[----:B------:R-:W-:-:S00]  /*03f0*/  BRA `(.L_x_4) ;  /* 0xfffffffc00fc7947 */ /* 0x000fc0000383ffff */
[----:B------:R-:W-:-:S00]  /*0400*/  NOP ;  /* 0x0000000000007918 */ /* 0x000fc00000000000 */
[----:B------:R-:W-:-:S00]  /*0410*/  NOP ;  /* 0x0000000000007918 */ /* 0x000fc00000000000 */
[----:B------:R-:W-:-:S00]  /*0420*/  NOP ;  /* 0x0000000000007918 */ /* 0x000fc00000000000 */
[----:B------:R-:W-:-:S00]  /*0430*/  NOP ;  /* 0x0000000000007918 */ /* 0x000fc00000000000 */
[----:B------:R-:W-:-:S00]  /*0440*/  NOP ;  /* 0x0000000000007918 */ /* 0x000fc00000000000 */
[----:B------:R-:W-:-:S00]  /*0450*/  NOP ;  /* 0x0000000000007918 */ /* 0x000fc00000000000 */
[----:B------:R-:W-:-:S00]  /*0460*/  NOP ;  /* 0x0000000000007918 */ /* 0x000fc00000000000 */
[----:B------:R-:W-:-:S00]  /*0470*/  NOP ;  /* 0x0000000000007918 */ /* 0x000fc00000000000 */
.L_x_5:


//--------------------- .nv.shared._Z18scan_workefficientPfS_i --------------------------
	.section	.nv.shared._Z18scan_workefficientPfS_i,"aw",@nobits
	.sectionflags	@""
	.align	16
	.zero		1024


//--------------------- .nv.shared.reserved.0     --------------------------
	.section	.nv.shared.reserved.0,"aw",@nobits
	.weak		__nv_reservedSMEM_offset_0_alias
	.size		__nv_reservedSMEM_offset_0_alias, 0, 64
	.other		__nv_reservedSMEM_offset_0_alias,@"STO_CUDA_RESERVED_SHARED STV_DEFAULT"
__nv_reservedSMEM_offset_0_alias:
	.zero		0
	.zero		64


//--------------------- .nv.constant0._Z18scan_workefficientPfS_i --------------------------
	.section	.nv.constant0._Z18scan_workefficientPfS_i,"a",@progbits
	.sectionflags	@""
	.align	4
.nv.constant0._Z18scan_workefficientPfS_i:
	.zero		916


//--------------------- SYMBOLS --------------------------

	.type		.nv.reservedSmem.offset0,@object
	.size		.nv.reservedSmem.offset0,0x4
	.type		.nv.reservedSmem.cap,@object
	.size		.nv.reservedSmem.cap,0x4
